//
// Generated by NVIDIA NVVM Compiler
//
// Compiler Build ID: CL-36424714
// Cuda compilation tools, release 13.0, V13.0.88
// Based on NVVM 20.0.0
//

.version 9.0
.target sm_100
.address_size 64

	// .globl	_Z9gpuVecAddPfS_S_i

.visible .entry _Z9gpuVecAddPfS_S_i(
	.param .u64 .ptr .align 1 _Z9gpuVecAddPfS_S_i_param_0,
	.param .u64 .ptr .align 1 _Z9gpuVecAddPfS_S_i_param_1,
	.param .u64 .ptr .align 1 _Z9gpuVecAddPfS_S_i_param_2,
	.param .u32 _Z9gpuVecAddPfS_S_i_param_3
)
{
	.reg .pred 	%p<2>;
	.reg .b32 	%r<6>;
	.reg .b32 	%f<4>;
	.reg .b64 	%rd<11>;

	ld.param.u64 	%rd1, [_Z9gpuVecAddPfS_S_i_param_0];
	ld.param.u64 	%rd2, [_Z9gpuVecAddPfS_S_i_param_1];
	ld.param.u64 	%rd3, [_Z9gpuVecAddPfS_S_i_param_2];
	ld.param.u32 	%r2, [_Z9gpuVecAddPfS_S_i_param_3];
	mov.u32 	%r3, %ctaid.x;
	mov.u32 	%r4, %ntid.x;
	mov.u32 	%r5, %tid.x;
	mad.lo.s32 	%r1, %r3, %r4, %r5;
	setp.ge.s32 	%p1, %r1, %r2;
	@%p1 bra 	$L__BB0_2;
	cvta.to.global.u64 	%rd4, %rd1;
	cvta.to.global.u64 	%rd5, %rd2;
	cvta.to.global.u64 	%rd6, %rd3;
	mul.wide.s32 	%rd7, %r1, 4;
	add.s64 	%rd8, %rd4, %rd7;
	ld.global.f32 	%f1, [%rd8];
	add.s64 	%rd9, %rd5, %rd7;
	ld.global.f32 	%f2, [%rd9];
	add.f32 	%f3, %f1, %f2;
	add.s64 	%rd10, %rd6, %rd7;
	st.global.f32 	[%rd10], %f3;
$L__BB0_2:
	ret;

}


// ===== COMPILED SASS (sm_100) =====

	.target	sm_100

	.elftype	@"ET_EXEC"


//--------------------- .note.nv.tkinfo           --------------------------
	.section	.note.nv.tkinfo,"",@"SHT_NOTE"
	.sectionflags	@"SHF_NOTE_NV_TKINFO"
	.tkinfo
        /*0018*/ 	.word	0x00000002
        /*0030*/ 	.string	""
        /*0030*/ 	.string	"ptxas"
        /*0030*/ 	.string	"Cuda compilation tools, release 13.0, V13.0.88"
        /*0030*/ 	.string	"Build cuda_13.0.r13.0/compiler.36424714_0"
        /*0030*/ 	.string	"-arch sm_100 -m 64 "



//--------------------- .note.nv.cuinfo           --------------------------
	.section	.note.nv.cuinfo,"",@"SHT_NOTE"
	.sectionflags	@"SHF_NOTE_NV_CUINFO"
        /*0018*/ 	.short	0x0002
        /*001a*/ 	.short	0x0064
        /*001c*/ 	.short	0x0082
	.zero		2


//--------------------- .nv.info                  --------------------------
	.section	.nv.info,"",@"SHT_CUDA_INFO"
	.align	4


	//----- nvinfo : EIATTR_REGCOUNT
	.align		4
        /*0000*/ 	.byte	0x04, 0x2f
        /*0002*/ 	.short	(.L_1 - .L_0)
	.align		4
.L_0:
        /*0004*/ 	.word	index@(_Z9gpuVecAddPfS_S_i)
        /*0008*/ 	.word	0x0000000c


	//----- nvinfo : EIATTR_FRAME_SIZE
	.align		4
.L_1:
        /*000c*/ 	.byte	0x04, 0x11
        /*000e*/ 	.short	(.L_3 - .L_2)
	.align		4
.L_2:
        /*0010*/ 	.word	index@(_Z9gpuVecAddPfS_S_i)
        /*0014*/ 	.word	0x00000000


	//----- nvinfo : EIATTR_MIN_STACK_SIZE
	.align		4
.L_3:
        /*0018*/ 	.byte	0x04, 0x12
        /*001a*/ 	.short	(.L_5 - .L_4)
	.align		4
.L_4:
        /*001c*/ 	.word	index@(_Z9gpuVecAddPfS_S_i)
        /*0020*/ 	.word	0x00000000
.L_5:


//--------------------- .nv.compat                --------------------------
	.section	.nv.compat,"",@"SHT_CUDA_COMPAT_INFO"
	.align	4
        /*0000*/ 	.byte	0x02, 0x09, 0x00, 0x00, 0x02, 0x02, 0x01, 0x00, 0x02, 0x05, 0x05, 0x00, 0x03, 0x07, 0x01, 0x01
        /*0010*/ 	.byte	0x02, 0x03, 0x00, 0x00, 0x02, 0x06, 0x01, 0x00, 0x04, 0x0b, 0x08, 0x00, 0x09, 0x00, 0x00, 0x00
        /*0020*/ 	.byte	0x00, 0x00, 0x00, 0x00


//--------------------- .nv.info._Z9gpuVecAddPfS_S_i --------------------------
	.section	.nv.info._Z9gpuVecAddPfS_S_i,"",@"SHT_CUDA_INFO"
	.sectionflags	@""
	.align	4


	//----- nvinfo : EIATTR_CUDA_API_VERSION
	.align		4
        /*0000*/ 	.byte	0x04, 0x37
        /*0002*/ 	.short	(.L_7 - .L_6)
.L_6:
        /*0004*/ 	.word	0x00000082


	//----- nvinfo : EIATTR_KPARAM_INFO
	.align		4
.L_7:
        /*0008*/ 	.byte	0x04, 0x17
        /*000a*/ 	.short	(.L_9 - .L_8)
.L_8:
        /*000c*/ 	.word	0x00000000
        /*0010*/ 	.short	0x0003
        /*0012*/ 	.short	0x0018
        /*0014*/ 	.byte	0x00, 0xf0, 0x11, 0x00


	//----- nvinfo : EIATTR_KPARAM_INFO
	.align		4
.L_9:
        /*0018*/ 	.byte	0x04, 0x17
        /*001a*/ 	.short	(.L_11 - .L_10)
.L_10:
        /*001c*/ 	.word	0x00000000
        /*0020*/ 	.short	0x0002
        /*0022*/ 	.short	0x0010
        /*0024*/ 	.byte	0x00, 0xf5, 0x21, 0x00


	//----- nvinfo : EIATTR_KPARAM_INFO
	.align		4
.L_11:
        /*0028*/ 	.byte	0x04, 0x17
        /*002a*/ 	.short	(.L_13 - .L_12)
.L_12:
        /*002c*/ 	.word	0x00000000
        /*0030*/ 	.short	0x0001
        /*0032*/ 	.short	0x0008
        /*0034*/ 	.byte	0x00, 0xf5, 0x21, 0x00


	//----- nvinfo : EIATTR_KPARAM_INFO
	.align		4
.L_13:
        /*0038*/ 	.byte	0x04, 0x17
        /*003a*/ 	.short	(.L_15 - .L_14)
.L_14:
        /*003c*/ 	.word	0x00000000
        /*0040*/ 	.short	0x0000
        /*0042*/ 	.short	0x0000
        /*0044*/ 	.byte	0x00, 0xf5, 0x21, 0x00


	//----- nvinfo : EIATTR_SPARSE_MMA_MASK
	.align		4
.L_15:
        /*0048*/ 	.byte	0x03, 0x50
        /*004a*/ 	.short	0x0000


	//----- nvinfo : EIATTR_MAXREG_COUNT
	.align		4
        /*004c*/ 	.byte	0x03, 0x1b
        /*004e*/ 	.short	0x00ff


	//----- nvinfo : EIATTR_MERCURY_ISA_VERSION
	.align		4
        /*0050*/ 	.byte	0x03, 0x5f
        /*0052*/ 	.short	0x0101


	//----- nvinfo : EIATTR_VRC_CTA_INIT_COUNT
	.align		4
        /*0054*/ 	.byte	0x02, 0x4a
	.zero		1
	.zero		1


	//----- nvinfo : EIATTR_EXIT_INSTR_OFFSETS
	.align		4
        /*0058*/ 	.byte	0x04, 0x1c
        /*005a*/ 	.short	(.L_17 - .L_16)


	//   ....[0]....
.L_16:
        /*005c*/ 	.word	0x00000070


	//   ....[1]....
        /*0060*/ 	.word	0x00000130


	//----- nvinfo : EIATTR_CBANK_PARAM_SIZE
	.align		4
.L_17:
        /*0064*/ 	.byte	0x03, 0x19
        /*0066*/ 	.short	0x001c


	//----- nvinfo : EIATTR_PARAM_CBANK
	.align		4
        /*0068*/ 	.byte	0x04, 0x0a
        /*006a*/ 	.short	(.L_19 - .L_18)
	.align		4
.L_18:
        /*006c*/ 	.word	index@(.nv.constant0._Z9gpuVecAddPfS_S_i)
        /*0070*/ 	.short	0x0380
        /*0072*/ 	.short	0x001c


	//----- nvinfo : EIATTR_SW_WAR
	.align		4
.L_19:
        /*0074*/ 	.byte	0x04, 0x36
        /*0076*/ 	.short	(.L_21 - .L_20)
.L_20:
        /*0078*/ 	.word	0x00000008
.L_21:


//--------------------- .nv.callgraph             --------------------------
	.section	.nv.callgraph,"",@"SHT_CUDA_CALLGRAPH"
	.align	4
	.sectionentsize	8
	.align		4
        /*0000*/ 	.word	0x00000000
	.align		4
        /*0004*/ 	.word	0xffffffff
	.align		4
        /*0008*/ 	.word	0x00000000
	.align		4
        /*000c*/ 	.word	0xfffffffe
	.align		4
        /*0010*/ 	.word	0x00000000
	.align		4
        /*0014*/ 	.word	0xfffffffd
	.align		4
        /*0018*/ 	.word	0x00000000
	.align		4
        /*001c*/ 	.word	0xfffffffc


//--------------------- .text._Z9gpuVecAddPfS_S_i --------------------------
	.section	.text._Z9gpuVecAddPfS_S_i,"ax",@progbits
	.align	128
        .global         _Z9gpuVecAddPfS_S_i
        .type           _Z9gpuVecAddPfS_S_i,@function
        .size           _Z9gpuVecAddPfS_S_i,(.L_x_1 - _Z9gpuVecAddPfS_S_i)
        .other          _Z9gpuVecAddPfS_S_i,@"STO_CUDA_ENTRY STV_DEFAULT"
_Z9gpuVecAddPfS_S_i:
.text._Z9gpuVecAddPfS_S_i:
[----:B------:R-:W-:Y:S01]  /*0000*/  LDC R1, c[0x0][0x37c] ;  /* 0x0000df00ff017b82 */ /* 0x000fe20000000800 */
[----:B------:R-:W0:Y:S07]  /*0010*/  S2R R0, SR_TID.X ;  /* 0x0000000000007919 */ /* 0x000e2e0000002100 */
[----:B------:R-:W0:Y:S01]  /*0020*/  S2UR UR4, SR_CTAID.X ;  /* 0x00000000000479c3 */ /* 0x000e220000002500 */
[----:B------:R-:W1:Y:S07]  /*0030*/  LDCU UR5, c[0x0][0x398] ;  /* 0x00007300ff0577ac */ /* 0x000e6e0008000800 */
[----:B------:R-:W0:Y:S02]  /*0040*/  LDC R9, c[0x0][0x360] ;  /* 0x0000d800ff097b82 */ /* 0x000e240000000800 */
[----:B0-----:R-:W-:-:S05]  /*0050*/  IMAD R9, R9, UR4, R0 ;  /* 0x0000000409097c24 */ /* 0x001fca000f8e0200 */
[----:B-1----:R-:W-:-:S13]  /*0060*/  ISETP.GE.AND P0, PT, R9, UR5, PT ;  /* 0x0000000509007c0c */ /* 0x002fda000bf06270 */
[----:B------:R-:W-:Y:S05]  /*0070*/  @P0 EXIT ;  /* 0x000000000000094d */ /* 0x000fea0003800000 */
[----:B------:R-:W0:Y:S01]  /*0080*/  LDC.64 R2, c[0x0][0x380] ;  /* 0x0000e000ff027b82 */ /* 0x000e220000000a00 */
[----:B------:R-:W1:Y:S07]  /*0090*/  LDCU.64 UR4, c[0x0][0x358] ;  /* 0x00006b00ff0477ac */ /* 0x000e6e0008000a00 */
[----:B------:R-:W2:Y:S08]  /*00a0*/  LDC.64 R4, c[0x0][0x388] ;  /* 0x0000e200ff047b82 */ /* 0x000eb00000000a00 */
[----:B------:R-:W3:Y:S01]  /*00b0*/  LDC.64 R6, c[0x0][0x390] ;  /* 0x0000e400ff067b82 */ /* 0x000ee20000000a00 */
[----:B0-----:R-:W-:-:S06]  /*00c0*/  IMAD.WIDE R2, R9, 0x4, R2 ;  /* 0x0000000409027825 */ /* 0x001fcc00078e0202 */
[----:B-1----:R-:W4:Y:S01]  /*00d0*/  LDG.E R2, desc[UR4][R2.64] ;  /* 0x0000000402027981 */ /* 0x002f22000c1e1900 */
[----:B--2---:R-:W-:-:S06]  /*00e0*/  IMAD.WIDE R4, R9, 0x4, R4 ;  /* 0x0000000409047825 */ /* 0x004fcc00078e0204 */
[----:B------:R-:W4:Y:S01]  /*00f0*/  LDG.E R5, desc[UR4][R4.64] ;  /* 0x0000000404057981 */ /* 0x000f22000c1e1900 */
[----:B---3--:R-:W-:-:S04]  /*0100*/  IMAD.WIDE R6, R9, 0x4, R6 ;  /* 0x0000000409067825 */ /* 0x008fc800078e0206 */
[----:B----4-:R-:W-:-:S05]  /*0110*/  FADD R9, R2, R5 ;  /* 0x0000000502097221 */ /* 0x010fca0000000000 */
[----:B------:R-:W-:Y:S01]  /*0120*/  STG.E desc[UR4][R6.64], R9 ;  /* 0x0000000906007986 */ /* 0x000fe2000c101904 */
[----:B------:R-:W-:Y:S05]  /*0130*/  EXIT ;  /* 0x000000000000794d */ /* 0x000fea0003800000 */
.L_x_0:
[----:B------:R-:W-:-:S00]  /*0140*/  BRA `(.L_x_0) ;  /* 0xfffffffc00fc7947 */ /* 0x000fc0000383ffff */
[----:B------:R-:W-:-:S00]  /*0150*/  NOP ;  /* 0x0000000000007918 */ /* 0x000fc00000000000 */
        /* <DEDUP_REMOVED lines=10> */
.L_x_1:


//--------------------- .nv.shared.reserved.0     --------------------------
	.section	.nv.shared.reserved.0,"aw",@nobits
	.weak		__nv_reservedSMEM_offset_0_alias
	.size		__nv_reservedSMEM_offset_0_alias, 0, 64
	.other		__nv_reservedSMEM_offset_0_alias,@"STO_CUDA_RESERVED_SHARED STV_DEFAULT"
__nv_reservedSMEM_offset_0_alias:
	.zero		0
	.zero		64


//--------------------- .nv.constant0._Z9gpuVecAddPfS_S_i --------------------------
	.section	.nv.constant0._Z9gpuVecAddPfS_S_i,"a",@progbits
	.sectionflags	@""
	.align	4
.nv.constant0._Z9gpuVecAddPfS_S_i:
	.zero		924


//--------------------- SYMBOLS --------------------------

	.type		.nv.reservedSmem.offset0,@object
	.size		.nv.reservedSmem.offset0,0x4
